//
// Generated by NVIDIA NVVM Compiler
//
// Compiler Build ID: CL-36424714
// Cuda compilation tools, release 13.0, V13.0.88
// Based on NVVM 20.0.0
//

.version 9.0
.target sm_100
.address_size 64

	// .globl	_Z4blurPfS_iii

.visible .entry _Z4blurPfS_iii(
	.param .u64 .ptr .align 1 _Z4blurPfS_iii_param_0,
	.param .u64 .ptr .align 1 _Z4blurPfS_iii_param_1,
	.param .u32 _Z4blurPfS_iii_param_2,
	.param .u32 _Z4blurPfS_iii_param_3,
	.param .u32 _Z4blurPfS_iii_param_4
)
{
	.reg .pred 	%p<86>;
	.reg .b32 	%r<179>;
	.reg .b32 	%f<79>;
	.reg .b64 	%rd<37>;

	ld.param.u64 	%rd3, [_Z4blurPfS_iii_param_0];
	ld.param.u64 	%rd2, [_Z4blurPfS_iii_param_1];
	ld.param.u32 	%r101, [_Z4blurPfS_iii_param_2];
	ld.param.u32 	%r104, [_Z4blurPfS_iii_param_3];
	ld.param.u32 	%r103, [_Z4blurPfS_iii_param_4];
	cvta.to.global.u64 	%rd1, %rd3;
	mov.u32 	%r105, %ntid.x;
	mov.u32 	%r106, %ctaid.x;
	mov.u32 	%r107, %tid.x;
	mad.lo.s32 	%r1, %r105, %r106, %r107;
	mov.u32 	%r108, %ntid.y;
	mov.u32 	%r109, %ctaid.y;
	mov.u32 	%r110, %tid.y;
	mad.lo.s32 	%r111, %r108, %r109, %r110;
	setp.ge.s32 	%p1, %r1, %r101;
	setp.ge.s32 	%p2, %r111, %r104;
	or.pred  	%p3, %p1, %p2;
	@%p3 bra 	$L__BB0_44;
	sub.s32 	%r145, %r1, %r103;
	add.s32 	%r4, %r103, %r1;
	setp.gt.s32 	%p4, %r145, %r4;
	mov.f32 	%f59, 0f00000000;
	mov.f32 	%f78, %f59;
	@%p4 bra 	$L__BB0_43;
	sub.s32 	%r5, %r111, %r103;
	add.s32 	%r6, %r103, %r111;
	shl.b32 	%r7, %r103, 1;
	and.b32  	%r8, %r103, 1;
	add.s32 	%r113, %r5, 7;
	mul.lo.s32 	%r9, %r101, %r113;
	shl.b32 	%r10, %r101, 3;
	add.s32 	%r114, %r5, 6;
	mul.lo.s32 	%r11, %r101, %r114;
	add.s32 	%r115, %r5, 5;
	mul.lo.s32 	%r12, %r101, %r115;
	add.s32 	%r116, %r5, 4;
	mul.lo.s32 	%r13, %r101, %r116;
	add.s32 	%r117, %r5, 3;
	mul.lo.s32 	%r14, %r101, %r117;
	add.s32 	%r118, %r5, 2;
	mul.lo.s32 	%r15, %r101, %r118;
	mul.lo.s32 	%r17, %r101, %r5;
	add.s32 	%r16, %r17, %r101;
	mov.f32 	%f59, 0f00000000;
	mov.b32 	%r158, 0;
$L__BB0_3:
	mov.u32 	%r18, %r145;
	setp.gt.s32 	%p5, %r5, %r6;
	@%p5 bra 	$L__BB0_41;
	setp.lt.u32 	%p6, %r7, 7;
	mov.u32 	%r172, %r5;
	@%p6 bra 	$L__BB0_23;
	add.s32 	%r119, %r7, 1;
	and.b32  	%r120, %r119, -8;
	neg.s32 	%r147, %r120;
	add.s32 	%r155, %r9, %r18;
	add.s32 	%r154, %r11, %r18;
	add.s32 	%r153, %r12, %r18;
	add.s32 	%r152, %r13, %r18;
	add.s32 	%r151, %r14, %r18;
	add.s32 	%r150, %r15, %r18;
	add.s32 	%r149, %r16, %r18;
	add.s32 	%r148, %r17, %r18;
	mov.u32 	%r156, %r5;
$L__BB0_6:
	.pragma "nounroll";
	setp.ge.s32 	%p7, %r18, %r101;
	or.b32  	%r121, %r156, %r18;
	setp.lt.s32 	%p8, %r121, 0;
	setp.ge.s32 	%p9, %r156, %r104;
	or.pred  	%p10, %p9, %p7;
	or.pred  	%p11, %p10, %p8;
	@%p11 bra 	$L__BB0_8;
	mul.wide.s32 	%rd4, %r148, 4;
	add.s64 	%rd5, %rd1, %rd4;
	ld.global.f32 	%f41, [%rd5];
	add.f32 	%f59, %f59, %f41;
	add.s32 	%r158, %r158, 1;
$L__BB0_8:
	add.s32 	%r42, %r156, 1;
	or.b32  	%r122, %r42, %r18;
	setp.lt.s32 	%p13, %r122, 0;
	setp.ge.s32 	%p14, %r42, %r104;
	or.pred  	%p15, %p14, %p7;
	or.pred  	%p16, %p15, %p13;
	@%p16 bra 	$L__BB0_10;
	mul.wide.s32 	%rd6, %r149, 4;
	add.s64 	%rd7, %rd1, %rd6;
	ld.global.f32 	%f42, [%rd7];
	add.f32 	%f59, %f59, %f42;
	add.s32 	%r158, %r158, 1;
$L__BB0_10:
	add.s32 	%r45, %r42, 1;
	or.b32  	%r123, %r45, %r18;
	setp.lt.s32 	%p18, %r123, 0;
	setp.ge.s32 	%p19, %r45, %r104;
	or.pred  	%p20, %p19, %p7;
	or.pred  	%p21, %p20, %p18;
	@%p21 bra 	$L__BB0_12;
	mul.wide.s32 	%rd8, %r150, 4;
	add.s64 	%rd9, %rd1, %rd8;
	ld.global.f32 	%f43, [%rd9];
	add.f32 	%f59, %f59, %f43;
	add.s32 	%r158, %r158, 1;
$L__BB0_12:
	add.s32 	%r48, %r45, 1;
	or.b32  	%r124, %r48, %r18;
	setp.lt.s32 	%p23, %r124, 0;
	setp.ge.s32 	%p24, %r48, %r104;
	or.pred  	%p25, %p24, %p7;
	or.pred  	%p26, %p25, %p23;
	@%p26 bra 	$L__BB0_14;
	mul.wide.s32 	%rd10, %r151, 4;
	add.s64 	%rd11, %rd1, %rd10;
	ld.global.f32 	%f44, [%rd11];
	add.f32 	%f59, %f59, %f44;
	add.s32 	%r158, %r158, 1;
$L__BB0_14:
	add.s32 	%r51, %r48, 1;
	or.b32  	%r125, %r51, %r18;
	setp.lt.s32 	%p28, %r125, 0;
	setp.ge.s32 	%p29, %r51, %r104;
	or.pred  	%p30, %p29, %p7;
	or.pred  	%p31, %p30, %p28;
	@%p31 bra 	$L__BB0_16;
	mul.wide.s32 	%rd12, %r152, 4;
	add.s64 	%rd13, %rd1, %rd12;
	ld.global.f32 	%f45, [%rd13];
	add.f32 	%f59, %f59, %f45;
	add.s32 	%r158, %r158, 1;
$L__BB0_16:
	add.s32 	%r54, %r51, 1;
	or.b32  	%r126, %r54, %r18;
	setp.lt.s32 	%p33, %r126, 0;
	setp.ge.s32 	%p34, %r54, %r104;
	or.pred  	%p35, %p34, %p7;
	or.pred  	%p36, %p35, %p33;
	@%p36 bra 	$L__BB0_18;
	mul.wide.s32 	%rd14, %r153, 4;
	add.s64 	%rd15, %rd1, %rd14;
	ld.global.f32 	%f46, [%rd15];
	add.f32 	%f59, %f59, %f46;
	add.s32 	%r158, %r158, 1;
$L__BB0_18:
	add.s32 	%r57, %r54, 1;
	or.b32  	%r127, %r57, %r18;
	setp.lt.s32 	%p38, %r127, 0;
	setp.ge.s32 	%p39, %r57, %r104;
	or.pred  	%p40, %p39, %p7;
	or.pred  	%p41, %p40, %p38;
	@%p41 bra 	$L__BB0_20;
	mul.wide.s32 	%rd16, %r154, 4;
	add.s64 	%rd17, %rd1, %rd16;
	ld.global.f32 	%f47, [%rd17];
	add.f32 	%f59, %f59, %f47;
	add.s32 	%r158, %r158, 1;
$L__BB0_20:
	add.s32 	%r60, %r57, 1;
	or.b32  	%r128, %r60, %r18;
	setp.lt.s32 	%p43, %r128, 0;
	setp.ge.s32 	%p44, %r60, %r104;
	or.pred  	%p45, %p44, %p7;
	or.pred  	%p46, %p45, %p43;
	@%p46 bra 	$L__BB0_22;
	mul.wide.s32 	%rd18, %r155, 4;
	add.s64 	%rd19, %rd1, %rd18;
	ld.global.f32 	%f48, [%rd19];
	add.f32 	%f59, %f59, %f48;
	add.s32 	%r158, %r158, 1;
$L__BB0_22:
	add.s32 	%r172, %r156, 8;
	add.s32 	%r155, %r155, %r10;
	add.s32 	%r154, %r154, %r10;
	add.s32 	%r153, %r153, %r10;
	add.s32 	%r152, %r152, %r10;
	add.s32 	%r151, %r151, %r10;
	add.s32 	%r150, %r150, %r10;
	add.s32 	%r149, %r149, %r10;
	add.s32 	%r148, %r148, %r10;
	add.s32 	%r147, %r147, 8;
	setp.ne.s32 	%p47, %r147, 0;
	add.s32 	%r156, %r60, 1;
	@%p47 bra 	$L__BB0_6;
$L__BB0_23:
	and.b32  	%r129, %r7, 6;
	setp.lt.u32 	%p48, %r129, 3;
	@%p48 bra 	$L__BB0_33;
	setp.ge.s32 	%p49, %r18, %r101;
	or.b32  	%r130, %r172, %r18;
	setp.lt.s32 	%p50, %r130, 0;
	setp.ge.s32 	%p51, %r172, %r104;
	or.pred  	%p52, %p51, %p49;
	or.pred  	%p53, %p52, %p50;
	@%p53 bra 	$L__BB0_26;
	mad.lo.s32 	%r131, %r172, %r101, %r18;
	mul.wide.s32 	%rd20, %r131, 4;
	add.s64 	%rd21, %rd1, %rd20;
	ld.global.f32 	%f49, [%rd21];
	add.f32 	%f59, %f59, %f49;
	add.s32 	%r158, %r158, 1;
$L__BB0_26:
	add.s32 	%r78, %r172, 1;
	or.b32  	%r132, %r78, %r18;
	setp.lt.s32 	%p55, %r132, 0;
	setp.ge.s32 	%p56, %r78, %r104;
	or.pred  	%p57, %p56, %p49;
	or.pred  	%p58, %p57, %p55;
	@%p58 bra 	$L__BB0_28;
	mad.lo.s32 	%r133, %r78, %r101, %r18;
	mul.wide.s32 	%rd22, %r133, 4;
	add.s64 	%rd23, %rd1, %rd22;
	ld.global.f32 	%f50, [%rd23];
	add.f32 	%f59, %f59, %f50;
	add.s32 	%r158, %r158, 1;
$L__BB0_28:
	add.s32 	%r81, %r172, 2;
	or.b32  	%r134, %r81, %r18;
	setp.lt.s32 	%p60, %r134, 0;
	setp.ge.s32 	%p61, %r81, %r104;
	or.pred  	%p62, %p61, %p49;
	or.pred  	%p63, %p62, %p60;
	@%p63 bra 	$L__BB0_30;
	mad.lo.s32 	%r135, %r81, %r101, %r18;
	mul.wide.s32 	%rd24, %r135, 4;
	add.s64 	%rd25, %rd1, %rd24;
	ld.global.f32 	%f51, [%rd25];
	add.f32 	%f59, %f59, %f51;
	add.s32 	%r158, %r158, 1;
$L__BB0_30:
	add.s32 	%r84, %r172, 3;
	or.b32  	%r136, %r84, %r18;
	setp.lt.s32 	%p65, %r136, 0;
	setp.ge.s32 	%p66, %r84, %r104;
	or.pred  	%p67, %p66, %p49;
	or.pred  	%p68, %p67, %p65;
	@%p68 bra 	$L__BB0_32;
	mad.lo.s32 	%r137, %r84, %r101, %r18;
	mul.wide.s32 	%rd26, %r137, 4;
	add.s64 	%rd27, %rd1, %rd26;
	ld.global.f32 	%f52, [%rd27];
	add.f32 	%f59, %f59, %f52;
	add.s32 	%r158, %r158, 1;
$L__BB0_32:
	add.s32 	%r172, %r172, 4;
$L__BB0_33:
	setp.eq.s32 	%p69, %r8, 0;
	@%p69 bra 	$L__BB0_39;
	setp.ge.s32 	%p70, %r18, %r101;
	or.b32  	%r138, %r172, %r18;
	setp.lt.s32 	%p71, %r138, 0;
	setp.ge.s32 	%p72, %r172, %r104;
	or.pred  	%p73, %p72, %p70;
	or.pred  	%p74, %p73, %p71;
	@%p74 bra 	$L__BB0_36;
	mad.lo.s32 	%r139, %r172, %r101, %r18;
	mul.wide.s32 	%rd28, %r139, 4;
	add.s64 	%rd29, %rd1, %rd28;
	ld.global.f32 	%f53, [%rd29];
	add.f32 	%f59, %f59, %f53;
	add.s32 	%r158, %r158, 1;
$L__BB0_36:
	add.s32 	%r92, %r172, 1;
	or.b32  	%r140, %r92, %r18;
	setp.lt.s32 	%p76, %r140, 0;
	setp.ge.s32 	%p77, %r92, %r104;
	or.pred  	%p78, %p77, %p70;
	or.pred  	%p79, %p78, %p76;
	@%p79 bra 	$L__BB0_38;
	mad.lo.s32 	%r141, %r92, %r101, %r18;
	mul.wide.s32 	%rd30, %r141, 4;
	add.s64 	%rd31, %rd1, %rd30;
	ld.global.f32 	%f54, [%rd31];
	add.f32 	%f59, %f59, %f54;
	add.s32 	%r158, %r158, 1;
$L__BB0_38:
	add.s32 	%r172, %r172, 2;
$L__BB0_39:
	setp.ge.s32 	%p80, %r18, %r101;
	or.b32  	%r142, %r172, %r18;
	setp.lt.s32 	%p81, %r142, 0;
	setp.ge.s32 	%p82, %r172, %r104;
	or.pred  	%p83, %p82, %p80;
	or.pred  	%p84, %p83, %p81;
	@%p84 bra 	$L__BB0_41;
	mad.lo.s32 	%r143, %r172, %r101, %r18;
	mul.wide.s32 	%rd32, %r143, 4;
	add.s64 	%rd33, %rd1, %rd32;
	ld.global.f32 	%f55, [%rd33];
	add.f32 	%f59, %f59, %f55;
	add.s32 	%r158, %r158, 1;
$L__BB0_41:
	add.s32 	%r145, %r18, 1;
	setp.ne.s32 	%p85, %r18, %r4;
	@%p85 bra 	$L__BB0_3;
	cvt.rn.f32.s32 	%f78, %r158;
$L__BB0_43:
	mad.lo.s32 	%r144, %r101, %r111, %r1;
	div.rn.f32 	%f56, %f59, %f78;
	cvta.to.global.u64 	%rd34, %rd2;
	mul.wide.s32 	%rd35, %r144, 4;
	add.s64 	%rd36, %rd34, %rd35;
	st.global.f32 	[%rd36], %f56;
$L__BB0_44:
	ret;

}


// ===== COMPILED SASS (sm_100) =====

	.target	sm_100

	.elftype	@"ET_EXEC"


//--------------------- .note.nv.tkinfo           --------------------------
	.section	.note.nv.tkinfo,"",@"SHT_NOTE"
	.sectionflags	@"SHF_NOTE_NV_TKINFO"
	.tkinfo
        /*0018*/ 	.word	0x00000002
        /*0030*/ 	.string	""
        /*0030*/ 	.string	"ptxas"
        /*0030*/ 	.string	"Cuda compilation tools, release 13.0, V13.0.88"
        /*0030*/ 	.string	"Build cuda_13.0.r13.0/compiler.36424714_0"
        /*0030*/ 	.string	"-arch sm_100 -m 64 "



//--------------------- .note.nv.cuinfo           --------------------------
	.section	.note.nv.cuinfo,"",@"SHT_NOTE"
	.sectionflags	@"SHF_NOTE_NV_CUINFO"
        /*0018*/ 	.short	0x0002
        /*001a*/ 	.short	0x0064
        /*001c*/ 	.short	0x0082
	.zero		2


//--------------------- .nv.info                  --------------------------
	.section	.nv.info,"",@"SHT_CUDA_INFO"
	.align	4


	//----- nvinfo : EIATTR_REGCOUNT
	.align		4
        /*0000*/ 	.byte	0x04, 0x2f
        /*0002*/ 	.short	(.L_1 - .L_0)
	.align		4
.L_0:
        /*0004*/ 	.word	index@(_Z4blurPfS_iii)
        /*0008*/ 	.word	0x00000020


	//----- nvinfo : EIATTR_FRAME_SIZE
	.align		4
.L_1:
        /*000c*/ 	.byte	0x04, 0x11
        /*000e*/ 	.short	(.L_3 - .L_2)
	.align		4
.L_2:
        /*0010*/ 	.word	index@($__internal_0_$__cuda_sm3x_div_rn_noftz_f32_slowpath)
        /*0014*/ 	.word	0x00000000


	//----- nvinfo : EIATTR_FRAME_SIZE
	.align		4
.L_3:
        /*0018*/ 	.byte	0x04, 0x11
        /*001a*/ 	.short	(.L_5 - .L_4)
	.align		4
.L_4:
        /*001c*/ 	.word	index@(_Z4blurPfS_iii)
        /*0020*/ 	.word	0x00000000


	//----- nvinfo : EIATTR_MIN_STACK_SIZE
	.align		4
.L_5:
        /*0024*/ 	.byte	0x04, 0x12
        /*0026*/ 	.short	(.L_7 - .L_6)
	.align		4
.L_6:
        /*0028*/ 	.word	index@(_Z4blurPfS_iii)
        /*002c*/ 	.word	0x00000000
.L_7:


//--------------------- .nv.compat                --------------------------
	.section	.nv.compat,"",@"SHT_CUDA_COMPAT_INFO"
	.align	4
        /*0000*/ 	.byte	0x02, 0x09, 0x00, 0x00, 0x02, 0x02, 0x01, 0x00, 0x02, 0x05, 0x05, 0x00, 0x03, 0x07, 0x01, 0x01
        /*0010*/ 	.byte	0x02, 0x03, 0x00, 0x00, 0x02, 0x06, 0x01, 0x00, 0x04, 0x0b, 0x08, 0x00, 0x01, 0x00, 0x00, 0x00
        /*0020*/ 	.byte	0x00, 0x00, 0x00, 0x00


//--------------------- .nv.info._Z4blurPfS_iii   --------------------------
	.section	.nv.info._Z4blurPfS_iii,"",@"SHT_CUDA_INFO"
	.sectionflags	@""
	.align	4


	//----- nvinfo : EIATTR_CUDA_API_VERSION
	.align		4
        /*0000*/ 	.byte	0x04, 0x37
        /*0002*/ 	.short	(.L_9 - .L_8)
.L_8:
        /*0004*/ 	.word	0x00000082


	//----- nvinfo : EIATTR_KPARAM_INFO
	.align		4
.L_9:
        /*0008*/ 	.byte	0x04, 0x17
        /*000a*/ 	.short	(.L_11 - .L_10)
.L_10:
        /*000c*/ 	.word	0x00000000
        /*0010*/ 	.short	0x0004
        /*0012*/ 	.short	0x0018
        /*0014*/ 	.byte	0x00, 0xf0, 0x11, 0x00


	//----- nvinfo : EIATTR_KPARAM_INFO
	.align		4
.L_11:
        /*0018*/ 	.byte	0x04, 0x17
        /*001a*/ 	.short	(.L_13 - .L_12)
.L_12:
        /*001c*/ 	.word	0x00000000
        /*0020*/ 	.short	0x0003
        /*0022*/ 	.short	0x0014
        /*0024*/ 	.byte	0x00, 0xf0, 0x11, 0x00


	//----- nvinfo : EIATTR_KPARAM_INFO
	.align		4
.L_13:
        /*0028*/ 	.byte	0x04, 0x17
        /*002a*/ 	.short	(.L_15 - .L_14)
.L_14:
        /*002c*/ 	.word	0x00000000
        /*0030*/ 	.short	0x0002
        /*0032*/ 	.short	0x0010
        /*0034*/ 	.byte	0x00, 0xf0, 0x11, 0x00


	//----- nvinfo : EIATTR_KPARAM_INFO
	.align		4
.L_15:
        /*0038*/ 	.byte	0x04, 0x17
        /*003a*/ 	.short	(.L_17 - .L_16)
.L_16:
        /*003c*/ 	.word	0x00000000
        /*0040*/ 	.short	0x0001
        /*0042*/ 	.short	0x0008
        /*0044*/ 	.byte	0x00, 0xf5, 0x21, 0x00


	//----- nvinfo : EIATTR_KPARAM_INFO
	.align		4
.L_17:
        /*0048*/ 	.byte	0x04, 0x17
        /*004a*/ 	.short	(.L_19 - .L_18)
.L_18:
        /*004c*/ 	.word	0x00000000
        /*0050*/ 	.short	0x0000
        /*0052*/ 	.short	0x0000
        /*0054*/ 	.byte	0x00, 0xf5, 0x21, 0x00


	//----- nvinfo : EIATTR_SPARSE_MMA_MASK
	.align		4
.L_19:
        /*0058*/ 	.byte	0x03, 0x50
        /*005a*/ 	.short	0x0000


	//----- nvinfo : EIATTR_MAXREG_COUNT
	.align		4
        /*005c*/ 	.byte	0x03, 0x1b
        /*005e*/ 	.short	0x00ff


	//----- nvinfo : EIATTR_MERCURY_ISA_VERSION
	.align		4
        /*0060*/ 	.byte	0x03, 0x5f
        /*0062*/ 	.short	0x0101


	//----- nvinfo : EIATTR_VRC_CTA_INIT_COUNT
	.align		4
        /*0064*/ 	.byte	0x02, 0x4a
	.zero		1
	.zero		1


	//----- nvinfo : EIATTR_EXIT_INSTR_OFFSETS
	.align		4
        /*0068*/ 	.byte	0x04, 0x1c
        /*006a*/ 	.short	(.L_21 - .L_20)


	//   ....[0]....
.L_20:
        /*006c*/ 	.word	0x000000c0


	//   ....[1]....
        /*0070*/ 	.word	0x00000f90


	//----- nvinfo : EIATTR_CRS_STACK_SIZE
	.align		4
.L_21:
        /*0074*/ 	.byte	0x04, 0x1e
        /*0076*/ 	.short	(.L_23 - .L_22)
.L_22:
        /*0078*/ 	.word	0x00000000


	//----- nvinfo : EIATTR_CBANK_PARAM_SIZE
	.align		4
.L_23:
        /*007c*/ 	.byte	0x03, 0x19
        /*007e*/ 	.short	0x001c


	//----- nvinfo : EIATTR_PARAM_CBANK
	.align		4
        /*0080*/ 	.byte	0x04, 0x0a
        /*0082*/ 	.short	(.L_25 - .L_24)
	.align		4
.L_24:
        /*0084*/ 	.word	index@(.nv.constant0._Z4blurPfS_iii)
        /*0088*/ 	.short	0x0380
        /*008a*/ 	.short	0x001c


	//----- nvinfo : EIATTR_SW_WAR
	.align		4
.L_25:
        /*008c*/ 	.byte	0x04, 0x36
        /*008e*/ 	.short	(.L_27 - .L_26)
.L_26:
        /*0090*/ 	.word	0x00000008
.L_27:


//--------------------- .nv.callgraph             --------------------------
	.section	.nv.callgraph,"",@"SHT_CUDA_CALLGRAPH"
	.align	4
	.sectionentsize	8
	.align		4
        /*0000*/ 	.word	0x00000000
	.align		4
        /*0004*/ 	.word	0xffffffff
	.align		4
        /*0008*/ 	.word	0x00000000
	.align		4
        /*000c*/ 	.word	0xfffffffe
	.align		4
        /*0010*/ 	.word	0x00000000
	.align		4
        /*0014*/ 	.word	0xfffffffd
	.align		4
        /*0018*/ 	.word	0x00000000
	.align		4
        /*001c*/ 	.word	0xfffffffc


//--------------------- .text._Z4blurPfS_iii      --------------------------
	.section	.text._Z4blurPfS_iii,"ax",@progbits
	.align	128
        .global         _Z4blurPfS_iii
        .type           _Z4blurPfS_iii,@function
        .size           _Z4blurPfS_iii,(.L_x_24 - _Z4blurPfS_iii)
        .other          _Z4blurPfS_iii,@"STO_CUDA_ENTRY STV_DEFAULT"
_Z4blurPfS_iii:
.text._Z4blurPfS_iii:
[----:B------:R-:W-:Y:S01]  /*0000*/  LDC R1, c[0x0][0x37c] ;  /* 0x0000df00ff017b82 */ /* 0x000fe20000000800 */
[----:B------:R-:W0:Y:S01]  /*0010*/  S2R R0, SR_CTAID.Y ;  /* 0x0000000000007919 */ /* 0x000e220000002600 */
[----:B------:R-:W1:Y:S06]  /*0020*/  LDCU UR4, c[0x0][0x360] ;  /* 0x00006c00ff0477ac */ /* 0x000e6c0008000800 */
[----:B------:R-:W2:Y:S01]  /*0030*/  LDC.64 R6, c[0x0][0x390] ;  /* 0x0000e400ff067b82 */ /* 0x000ea20000000a00 */
[----:B------:R-:W0:Y:S01]  /*0040*/  S2R R5, SR_TID.Y ;  /* 0x0000000000057919 */ /* 0x000e220000002200 */
[----:B------:R-:W0:Y:S01]  /*0050*/  LDCU UR5, c[0x0][0x364] ;  /* 0x00006c80ff0577ac */ /* 0x000e220008000800 */
[----:B------:R-:W1:Y:S01]  /*0060*/  S2R R3, SR_CTAID.X ;  /* 0x0000000000037919 */ /* 0x000e620000002500 */
[----:B------:R-:W1:Y:S01]  /*0070*/  S2R R2, SR_TID.X ;  /* 0x0000000000027919 */ /* 0x000e620000002100 */
[----:B0-----:R-:W-:-:S05]  /*0080*/  IMAD R0, R0, UR5, R5 ;  /* 0x0000000500007c24 */ /* 0x001fca000f8e0205 */
[----:B--2---:R-:W-:Y:S01]  /*0090*/  ISETP.GE.AND P0, PT, R0, R7, PT ;  /* 0x000000070000720c */ /* 0x004fe20003f06270 */
[----:B-1----:R-:W-:-:S05]  /*00a0*/  IMAD R3, R3, UR4, R2 ;  /* 0x0000000403037c24 */ /* 0x002fca000f8e0202 */
[----:B------:R-:W-:-:S13]  /*00b0*/  ISETP.GE.OR P0, PT, R3, R6, P0 ;  /* 0x000000060300720c */ /* 0x000fda0000706670 */
[----:B------:R-:W-:Y:S05]  /*00c0*/  @P0 EXIT ;  /* 0x000000000000094d */ /* 0x000fea0003800000 */
[----:B------:R-:W0:Y:S01]  /*00d0*/  LDC R8, c[0x0][0x398] ;  /* 0x0000e600ff087b82 */ /* 0x000e220000000800 */
[----:B------:R-:W1:Y:S01]  /*00e0*/  LDCU.64 UR4, c[0x0][0x358] ;  /* 0x00006b00ff0477ac */ /* 0x000e620008000a00 */
[----:B------:R-:W-:Y:S01]  /*00f0*/  BSSY.RECONVERGENT B0, `(.L_x_0) ;  /* 0x00000d6000007945 */ /* 0x000fe20003800200 */
[----:B------:R-:W-:Y:S02]  /*0100*/  HFMA2 R9, -RZ, RZ, 0, 0 ;  /* 0x00000000ff097431 */ /* 0x000fe400000001ff */
[----:B------:R-:W-:Y:S02]  /*0110*/  IMAD.MOV.U32 R4, RZ, RZ, RZ ;  /* 0x000000ffff047224 */ /* 0x000fe400078e00ff */
[C-C-:B0-----:R-:W-:Y:S02]  /*0120*/  IMAD.IADD R7, R3.reuse, 0x1, -R8.reuse ;  /* 0x0000000103077824 */ /* 0x141fe400078e0a08 */
[----:B------:R-:W-:-:S05]  /*0130*/  IMAD.IADD R2, R3, 0x1, R8 ;  /* 0x0000000103027824 */ /* 0x000fca00078e0208 */
[----:B------:R-:W-:-:S13]  /*0140*/  ISETP.GT.AND P0, PT, R7, R2, PT ;  /* 0x000000020700720c */ /* 0x000fda0003f04270 */
[----:B-1----:R-:W-:Y:S05]  /*0150*/  @P0 BRA `(.L_x_1) ;  /* 0x0000000c003c0947 */ /* 0x002fea0003800000 */
[C-C-:B------:R-:W-:Y:S01]  /*0160*/  IMAD.IADD R5, R0.reuse, 0x1, -R8.reuse ;  /* 0x0000000100057824 */ /* 0x140fe200078e0a08 */
[----:B------:R-:W-:Y:S01]  /*0170*/  BSSY.RECONVERGENT B1, `(.L_x_2) ;  /* 0x00000cc000017945 */ /* 0x000fe20003800200 */
[----:B------:R-:W-:Y:S02]  /*0180*/  IMAD.IADD R4, R0, 0x1, R8 ;  /* 0x0000000100047824 */ /* 0x000fe400078e0208 */
[C---:B------:R-:W-:Y:S01]  /*0190*/  IMAD R6, R5.reuse, R6, R6 ;  /* 0x0000000605067224 */ /* 0x040fe200078e0206 */
[C---:B------:R-:W-:Y:S01]  /*01a0*/  IADD3 R14, PT, PT, R5.reuse, 0x3, RZ ;  /* 0x00000003050e7810 */ /* 0x040fe20007ffe0ff */
[----:B------:R-:W-:Y:S01]  /*01b0*/  IMAD.SHL.U32 R8, R8, 0x2, RZ ;  /* 0x0000000208087824 */ /* 0x000fe200078e00ff */
[C---:B------:R-:W-:Y:S01]  /*01c0*/  ISETP.GT.AND P5, PT, R5.reuse, R4, PT ;  /* 0x000000040500720c */ /* 0x040fe20003fa4270 */
[----:B------:R-:W-:Y:S01]  /*01d0*/  IMAD.MOV.U32 R9, RZ, RZ, RZ ;  /* 0x000000ffff097224 */ /* 0x000fe200078e00ff */
[----:B------:R-:W-:Y:S01]  /*01e0*/  MOV R4, RZ ;  /* 0x000000ff00047202 */ /* 0x000fe20000000f00 */
[----:B------:R-:W-:-:S02]  /*01f0*/  VIADD R10, R5, 0x5 ;  /* 0x00000005050a7836 */ /* 0x000fc40000000000 */
[C---:B------:R-:W-:Y:S02]  /*0200*/  VIADD R12, R5.reuse, 0x4 ;  /* 0x00000004050c7836 */ /* 0x040fe40000000000 */
[----:B------:R-:W-:-:S07]  /*0210*/  VIADD R16, R5, 0x2 ;  /* 0x0000000205107836 */ /* 0x000fce0000000000 */
.L_x_9:
[----:B------:R-:W-:Y:S04]  /*0220*/  BSSY.RECONVERGENT B2, `(.L_x_3) ;  /* 0x00000bd000027945 */ /* 0x000fe80003800200 */
[----:B------:R-:W-:Y:S05]  /*0230*/  @P5 BRA `(.L_x_4) ;  /* 0x0000000800ec5947 */ /* 0x000fea0003800000 */
[----:B------:R-:W-:Y:S01]  /*0240*/  ISETP.GE.U32.AND P0, PT, R8, 0x7, PT ;  /* 0x000000070800780c */ /* 0x000fe20003f06070 */
[----:B------:R-:W-:-:S12]  /*0250*/  IMAD.MOV.U32 R26, RZ, RZ, R5 ;  /* 0x000000ffff1a7224 */ /* 0x000fd800078e0005 */
[----:B------:R-:W-:Y:S05]  /*0260*/  @!P0 BRA `(.L_x_5) ;  /* 0x0000000400988947 */ /* 0x000fea0003800000 */
[----:B------:R-:W0:Y:S01]  /*0270*/  LDCU UR6, c[0x0][0x390] ;  /* 0x00007200ff0677ac */ /* 0x000e220008000800 */
[----:B------:R-:W-:Y:S01]  /*0280*/  VIADD R11, R8, 0x1 ;  /* 0x00000001080b7836 */ /* 0x000fe20000000000 */
[C---:B------:R-:W-:Y:S01]  /*0290*/  IADD3 R18, PT, PT, R5.reuse, 0x7, RZ ;  /* 0x0000000705127810 */ /* 0x040fe20007ffe0ff */
[----:B------:R-:W-:Y:S01]  /*02a0*/  VIADD R22, R5, 0x6 ;  /* 0x0000000605167836 */ /* 0x000fe20000000000 */
[----:B------:R-:W1:Y:S01]  /*02b0*/  LDCU UR7, c[0x0][0x394] ;  /* 0x00007280ff0777ac */ /* 0x000e620008000800 */
[----:B------:R-:W-:Y:S01]  /*02c0*/  IMAD.IADD R23, R6, 0x1, R7 ;  /* 0x0000000106177824 */ /* 0x000fe200078e0207 */
[----:B------:R-:W-:Y:S01]  /*02d0*/  LOP3.LUT R24, R11, 0xfffffff8, RZ, 0xc0, !PT ;  /* 0xfffffff80b187812 */ /* 0x000fe200078ec0ff */
[----:B------:R-:W-:-:S03]  /*02e0*/  IMAD.MOV.U32 R20, RZ, RZ, R5 ;  /* 0x000000ffff147224 */ /* 0x000fc600078e0005 */
[----:B------:R-:W-:Y:S01]  /*02f0*/  IADD3 R24, PT, PT, -R24, RZ, RZ ;  /* 0x000000ff18187210 */ /* 0x000fe20007ffe1ff */
[--C-:B0-----:R-:W-:Y:S01]  /*0300*/  IMAD R13, R22, UR6, R7.reuse ;  /* 0x00000006160d7c24 */ /* 0x101fe2000f8e0207 */
[----:B------:R-:W-:Y:S01]  /*0310*/  ISETP.GE.AND P6, PT, R7, UR6, PT ;  /* 0x0000000607007c0c */ /* 0x000fe2000bfc6270 */
[--C-:B------:R-:W-:Y:S02]  /*0320*/  IMAD R25, R18, UR6, R7.reuse ;  /* 0x0000000612197c24 */ /* 0x100fe4000f8e0207 */
[--C-:B------:R-:W-:Y:S02]  /*0330*/  IMAD R15, R10, UR6, R7.reuse ;  /* 0x000000060a0f7c24 */ /* 0x100fe4000f8e0207 */
[--C-:B------:R-:W-:Y:S02]  /*0340*/  IMAD R17, R12, UR6, R7.reuse ;  /* 0x000000060c117c24 */ /* 0x100fe4000f8e0207 */
[--C-:B------:R-:W-:Y:S02]  /*0350*/  IMAD R21, R14, UR6, R7.reuse ;  /* 0x000000060e157c24 */ /* 0x100fe4000f8e0207 */
[----:B------:R-:W-:-:S02]  /*0360*/  IMAD R22, R16, UR6, R7 ;  /* 0x0000000610167c24 */ /* 0x000fc4000f8e0207 */
[----:B-1----:R-:W-:-:S07]  /*0370*/  IMAD R11, R5, UR6, R7 ;  /* 0x00000006050b7c24 */ /* 0x002fce000f8e0207 */
.L_x_6:
[C---:B------:R-:W-:Y:S02]  /*0380*/  ISETP.GE.OR P2, PT, R20.reuse, UR7, P6 ;  /* 0x0000000714007c0c */ /* 0x040fe4000b746670 */
[----:B------:R-:W-:-:S04]  /*0390*/  LOP3.LUT R18, R20, R7, RZ, 0xfc, !PT ;  /* 0x0000000714127212 */ /* 0x000fc800078efcff */
[----:B------:R-:W-:-:S13]  /*03a0*/  ISETP.LT.OR P2, PT, R18, RZ, P2 ;  /* 0x000000ff1200720c */ /* 0x000fda0001741670 */
[----:B------:R-:W0:Y:S02]  /*03b0*/  @!P2 LDC.64 R18, c[0x0][0x380] ;  /* 0x0000e000ff12ab82 */ /* 0x000e240000000a00 */
[----:B0-----:R-:W-:-:S06]  /*03c0*/  @!P2 IMAD.WIDE R26, R11, 0x4, R18 ;  /* 0x000000040b1aa825 */ /* 0x001fcc00078e0212 */
[----:B------:R-:W2:Y:S01]  /*03d0*/  @!P2 LDG.E R27, desc[UR4][R26.64] ;  /* 0x000000041a1ba981 */ /* 0x000ea2000c1e1900 */
[----:B------:R-:W-:-:S05]  /*03e0*/  VIADD R18, R20, 0x1 ;  /* 0x0000000114127836 */ /* 0x000fca0000000000 */
[C---:B------:R-:W-:Y:S02]  /*03f0*/  ISETP.GE.OR P4, PT, R18.reuse, UR7, P6 ;  /* 0x0000000712007c0c */ /* 0x040fe4000b786670 */
[----:B------:R-:W-:-:S04]  /*0400*/  LOP3.LUT R18, R18, R7, RZ, 0xfc, !PT ;  /* 0x0000000712127212 */ /* 0x000fc800078efcff */
[----:B------:R-:W-:-:S13]  /*0410*/  ISETP.LT.OR P4, PT, R18, RZ, P4 ;  /* 0x000000ff1200720c */ /* 0x000fda0002781670 */
[----:B------:R-:W0:Y:S02]  /*0420*/  @!P4 LDC.64 R18, c[0x0][0x380] ;  /* 0x0000e000ff12cb82 */ /* 0x000e240000000a00 */
[----:B0-----:R-:W-:-:S04]  /*0430*/  @!P4 IMAD.WIDE R28, R23, 0x4, R18 ;  /* 0x00000004171cc825 */ /* 0x001fc800078e0212 */
[----:B------:R-:W-:Y:S02]  /*0440*/  VIADD R18, R20, 0x2 ;  /* 0x0000000214127836 */ /* 0x000fe40000000000 */
[----:B------:R-:W3:Y:S03]  /*0450*/  @!P4 LDG.E R29, desc[UR4][R28.64] ;  /* 0x000000041c1dc981 */ /* 0x000ee6000c1e1900 */
[C---:B------:R-:W-:Y:S02]  /*0460*/  ISETP.GE.OR P3, PT, R18.reuse, UR7, P6 ;  /* 0x0000000712007c0c */ /* 0x040fe4000b766670 */
[----:B------:R-:W-:-:S04]  /*0470*/  LOP3.LUT R18, R18, R7, RZ, 0xfc, !PT ;  /* 0x0000000712127212 */ /* 0x000fc800078efcff */
[----:B------:R-:W-:-:S13]  /*0480*/  ISETP.LT.OR P3, PT, R18, RZ, P3 ;  /* 0x000000ff1200720c */ /* 0x000fda0001f61670 */
[----:B------:R-:W0:Y:S01]  /*0490*/  @!P3 LDC.64 R18, c[0x0][0x380] ;  /* 0x0000e000ff12bb82 */ /* 0x000e220000000a00 */
[----:B--2---:R-:W-:Y:S01]  /*04a0*/  @!P2 FADD R4, R4, R27 ;  /* 0x0000001b0404a221 */ /* 0x004fe20000000000 */
[----:B0-----:R-:W-:-:S06]  /*04b0*/  @!P3 IMAD.WIDE R26, R22, 0x4, R18 ;  /* 0x00000004161ab825 */ /* 0x001fcc00078e0212 */
[----:B------:R-:W2:Y:S01]  /*04c0*/  @!P3 LDG.E R27, desc[UR4][R26.64] ;  /* 0x000000041a1bb981 */ /* 0x000ea2000c1e1900 */
[----:B------:R-:W-:-:S05]  /*04d0*/  VIADD R18, R20, 0x3 ;  /* 0x0000000314127836 */ /* 0x000fca0000000000 */
[C---:B------:R-:W-:Y:S02]  /*04e0*/  ISETP.GE.OR P1, PT, R18.reuse, UR7, P6 ;  /* 0x0000000712007c0c */ /* 0x040fe4000b726670 */
[----:B------:R-:W-:-:S04]  /*04f0*/  LOP3.LUT R18, R18, R7, RZ, 0xfc, !PT ;  /* 0x0000000712127212 */ /* 0x000fc800078efcff */
[----:B------:R-:W-:-:S13]  /*0500*/  ISETP.LT.OR P1, PT, R18, RZ, P1 ;  /* 0x000000ff1200720c */ /* 0x000fda0000f21670 */
[----:B------:R-:W0:Y:S01]  /*0510*/  @!P1 LDC.64 R18, c[0x0][0x380] ;  /* 0x0000e000ff129b82 */ /* 0x000e220000000a00 */
[----:B---3--:R-:W-:Y:S01]  /*0520*/  @!P4 FADD R4, R4, R29 ;  /* 0x0000001d0404c221 */ /* 0x008fe20000000000 */
[----:B0-----:R-:W-:Y:S01]  /*0530*/  @!P1 IMAD.WIDE R28, R21, 0x4, R18 ;  /* 0x00000004151c9825 */ /* 0x001fe200078e0212 */
[----:B------:R-:W-:-:S04]  /*0540*/  IADD3 R18, PT, PT, R20, 0x4, RZ ;  /* 0x0000000414127810 */ /* 0x000fc80007ffe0ff */
[C---:B------:R-:W-:Y:S01]  /*0550*/  ISETP.GE.OR P0, PT, R18.reuse, UR7, P6 ;  /* 0x0000000712007c0c */ /* 0x040fe2000b706670 */
[----:B------:R-:W3:Y:S01]  /*0560*/  @!P1 LDG.E R29, desc[UR4][R28.64] ;  /* 0x000000041c1d9981 */ /* 0x000ee2000c1e1900 */
[----:B------:R-:W-:-:S04]  /*0570*/  LOP3.LUT R18, R18, R7, RZ, 0xfc, !PT ;  /* 0x0000000712127212 */ /* 0x000fc800078efcff */
[----:B------:R-:W-:-:S13]  /*0580*/  ISETP.LT.OR P0, PT, R18, RZ, P0 ;  /* 0x000000ff1200720c */ /* 0x000fda0000701670 */
[----:B------:R-:W0:Y:S01]  /*0590*/  @!P0 LDC.64 R18, c[0x0][0x380] ;  /* 0x0000e000ff128b82 */ /* 0x000e220000000a00 */
[----:B------:R-:W-:Y:S02]  /*05a0*/  @!P2 VIADD R9, R9, 0x1 ;  /* 0x000000010909a836 */ /* 0x000fe40000000000 */
        /* <DEDUP_REMOVED lines=8> */
[----:B------:R-:W-:Y:S01]  /*0630*/  @!P4 IADD3 R9, PT, PT, R9, 0x1, RZ ;  /* 0x000000010909c810 */ /* 0x000fe20007ffe0ff */
[----:B---3--:R-:W-:Y:S01]  /*0640*/  @!P1 FADD R4, R4, R29 ;  /* 0x0000001d04049221 */ /* 0x008fe20000000000 */
[----:B0-----:R-:W-:-:S04]  /*0650*/  @!P2 IMAD.WIDE R28, R15, 0x4, R18 ;  /* 0x000000040f1ca825 */ /* 0x001fc800078e0212 */
[----:B------:R-:W-:Y:S02]  /*0660*/  VIADD R18, R20, 0x6 ;  /* 0x0000000614127836 */ /* 0x000fe40000000000 */
[----:B------:R-:W-:Y:S01]  /*0670*/  @!P3 VIADD R9, R9, 0x1 ;  /* 0x000000010909b836 */ /* 0x000fe20000000000 */
[----:B------:R0:W3:Y:S02]  /*0680*/  @!P2 LDG.E R29, desc[UR4][R28.64] ;  /* 0x000000041c1da981 */ /* 0x0000e4000c1e1900 */
[C---:B------:R-:W-:Y:S02]  /*0690*/  ISETP.GE.OR P4, PT, R18.reuse, UR7, P6 ;  /* 0x0000000712007c0c */ /* 0x040fe4000b786670 */
[----:B------:R-:W-:-:S04]  /*06a0*/  LOP3.LUT R18, R18, R7, RZ, 0xfc, !PT ;  /* 0x0000000712127212 */ /* 0x000fc800078efcff */
[----:B------:R-:W-:Y:S01]  /*06b0*/  ISETP.LT.OR P4, PT, R18, RZ, P4 ;  /* 0x000000ff1200720c */ /* 0x000fe20002781670 */
[----:B0-----:R-:W0:-:S12]  /*06c0*/  LDC R28, c[0x0][0x390] ;  /* 0x0000e400ff1c7b82 */ /* 0x001e180000000800 */
[----:B------:R-:W1:Y:S01]  /*06d0*/  @!P4 LDC.64 R18, c[0x0][0x380] ;  /* 0x0000e000ff12cb82 */ /* 0x000e620000000a00 */
[----:B--2---:R-:W-:Y:S01]  /*06e0*/  @!P0 FADD R4, R4, R27 ;  /* 0x0000001b04048221 */ /* 0x004fe20000000000 */
[----:B-1----:R-:W-:-:S04]  /*06f0*/  @!P4 IMAD.WIDE R26, R13, 0x4, R18 ;  /* 0x000000040d1ac825 */ /* 0x002fc800078e0212 */
[----:B------:R-:W-:Y:S02]  /*0700*/  VIADD R18, R20, 0x7 ;  /* 0x0000000714127836 */ /* 0x000fe40000000000 */
[----:B------:R1:W2:Y:S03]  /*0710*/  @!P4 LDG.E R27, desc[UR4][R26.64] ;  /* 0x000000041a1bc981 */ /* 0x0002a6000c1e1900 */
[C---:B------:R-:W-:Y:S02]  /*0720*/  ISETP.GE.OR P3, PT, R18.reuse, UR7, P6 ;  /* 0x0000000712007c0c */ /* 0x040fe4000b766670 */
[----:B------:R-:W-:-:S04]  /*0730*/  LOP3.LUT R18, R18, R7, RZ, 0xfc, !PT ;  /* 0x0000000712127212 */ /* 0x000fc800078efcff */
[----:B------:R-:W-:-:S13]  /*0740*/  ISETP.LT.OR P3, PT, R18, RZ, P3 ;  /* 0x000000ff1200720c */ /* 0x000fda0001f61670 */
[----:B------:R-:W4:Y:S02]  /*0750*/  @!P3 LDC.64 R18, c[0x0][0x380] ;  /* 0x0000e000ff12bb82 */ /* 0x000f240000000a00 */
[----:B----4-:R-:W-:Y:S01]  /*0760*/  @!P3 IMAD.WIDE R18, R25, 0x4, R18 ;  /* 0x000000041912b825 */ /* 0x010fe200078e0212 */
[----:B------:R-:W-:-:S03]  /*0770*/  @!P1 IADD3 R9, PT, PT, R9, 0x1, RZ ;  /* 0x0000000109099810 */ /* 0x000fc60007ffe0ff */
[----:B---3--:R-:W-:Y:S02]  /*0780*/  @!P2 FADD R4, R4, R29 ;  /* 0x0000001d0404a221 */ /* 0x008fe40000000000 */
[----:B------:R-:W3:Y:S01]  /*0790*/  @!P3 LDG.E R19, desc[UR4][R18.64] ;  /* 0x000000041213b981 */ /* 0x000ee2000c1e1900 */
[----:B------:R-:W-:Y:S01]  /*07a0*/  VIADD R24, R24, 0x8 ;  /* 0x0000000818187836 */ /* 0x000fe20000000000 */
[C---:B0-----:R-:W-:Y:S01]  /*07b0*/  LEA R25, R28.reuse, R25, 0x3 ;  /* 0x000000191c197211 */ /* 0x041fe200078e18ff */
[----:B------:R-:W-:Y:S01]  /*07c0*/  @!P0 VIADD R9, R9, 0x1 ;  /* 0x0000000109098836 */ /* 0x000fe20000000000 */
[----:B------:R-:W-:Y:S01]  /*07d0*/  LEA R17, R28, R17, 0x3 ;  /* 0x000000111c117211 */ /* 0x000fe200078e18ff */
[----:B-1----:R-:W-:Y:S01]  /*07e0*/  VIADD R26, R20, 0x8 ;  /* 0x00000008141a7836 */ /* 0x002fe20000000000 */
[----:B------:R-:W-:Y:S01]  /*07f0*/  ISETP.NE.AND P1, PT, R24, RZ, PT ;  /* 0x000000ff1800720c */ /* 0x000fe20003f25270 */
[----:B------:R-:W-:Y:S01]  /*0800*/  @!P2 VIADD R9, R9, 0x1 ;  /* 0x000000010909a836 */ /* 0x000fe20000000000 */
[C---:B------:R-:W-:Y:S01]  /*0810*/  LEA R23, R28.reuse, R23, 0x3 ;  /* 0x000000171c177211 */ /* 0x040fe200078e18ff */
[----:B------:R-:W-:-:S02]  /*0820*/  IMAD R11, R28, 0x8, R11 ;  /* 0x000000081c0b7824 */ /* 0x000fc400078e020b */
[----:B------:R-:W-:Y:S02]  /*0830*/  @!P4 VIADD R9, R9, 0x1 ;  /* 0x000000010909c836 */ /* 0x000fe40000000000 */
[C---:B------:R-:W-:Y:S02]  /*0840*/  IMAD R13, R28.reuse, 0x8, R13 ;  /* 0x000000081c0d7824 */ /* 0x040fe400078e020d */
[C---:B------:R-:W-:Y:S02]  /*0850*/  IMAD R15, R28.reuse, 0x8, R15 ;  /* 0x000000081c0f7824 */ /* 0x040fe400078e020f */
[C---:B------:R-:W-:Y:S02]  /*0860*/  IMAD R21, R28.reuse, 0x8, R21 ;  /* 0x000000081c157824 */ /* 0x040fe400078e0215 */
[----:B------:R-:W-:Y:S02]  /*0870*/  IMAD R22, R28, 0x8, R22 ;  /* 0x000000081c167824 */ /* 0x000fe400078e0216 */
[----:B------:R-:W-:-:S02]  /*0880*/  IMAD.MOV.U32 R20, RZ, RZ, R26 ;  /* 0x000000ffff147224 */ /* 0x000fc400078e001a */
[----:B------:R-:W-:Y:S02]  /*0890*/  @!P3 VIADD R9, R9, 0x1 ;  /* 0x000000010909b836 */ /* 0x000fe40000000000 */
[----:B--2---:R-:W-:-:S04]  /*08a0*/  @!P4 FADD R4, R4, R27 ;  /* 0x0000001b0404c221 */ /* 0x004fc80000000000 */
[----:B---3--:R-:W-:Y:S01]  /*08b0*/  @!P3 FADD R4, R4, R19 ;  /* 0x000000130404b221 */ /* 0x008fe20000000000 */
[----:B------:R-:W-:Y:S06]  /*08c0*/  @P1 BRA `(.L_x_6) ;  /* 0xfffffff800ac1947 */ /* 0x000fec000383ffff */
.L_x_5:
[----:B------:R-:W-:-:S04]  /*08d0*/  LOP3.LUT R11, R8, 0x6, RZ, 0xc0, !PT ;  /* 0x00000006080b7812 */ /* 0x000fc800078ec0ff */
[----:B------:R-:W-:-:S13]  /*08e0*/  ISETP.GE.U32.AND P0, PT, R11, 0x3, PT ;  /* 0x000000030b00780c */ /* 0x000fda0003f06070 */
[----:B------:R-:W-:Y:S05]  /*08f0*/  @!P0 BRA `(.L_x_7) ;  /* 0x0000000000a88947 */ /* 0x000fea0003800000 */
[----:B------:R-:W0:Y:S01]  /*0900*/  LDCU.64 UR6, c[0x0][0x390] ;  /* 0x00007200ff0677ac */ /* 0x000e220008000a00 */
[C---:B------:R-:W-:Y:S01]  /*0910*/  VIADD R13, R26.reuse, 0x1 ;  /* 0x000000011a0d7836 */ /* 0x040fe20000000000 */
[CC--:B------:R-:W-:Y:S01]  /*0920*/  LOP3.LUT R15, R26.reuse, R7.reuse, RZ, 0xfc, !PT ;  /* 0x000000071a0f7212 */ /* 0x0c0fe200078efcff */
[C---:B------:R-:W-:Y:S01]  /*0930*/  VIADD R28, R26.reuse, 0x3 ;  /* 0x000000031a1c7836 */ /* 0x040fe20000000000 */
[----:B------:R-:W-:Y:S02]  /*0940*/  IADD3 R11, PT, PT, R26, 0x2, RZ ;  /* 0x000000021a0b7810 */ /* 0x000fe40007ffe0ff */
[-C--:B------:R-:W-:Y:S02]  /*0950*/  LOP3.LUT R17, R13, R7.reuse, RZ, 0xfc, !PT ;  /* 0x000000070d117212 */ /* 0x080fe400078efcff */
[----:B------:R-:W-:Y:S02]  /*0960*/  LOP3.LUT R18, R11, R7, RZ, 0xfc, !PT ;  /* 0x000000070b127212 */ /* 0x000fe400078efcff */
[----:B0-----:R-:W-:-:S04]  /*0970*/  ISETP.GE.AND P0, PT, R7, UR6, PT ;  /* 0x0000000607007c0c */ /* 0x001fc8000bf06270 */
[----:B------:R-:W-:Y:S02]  /*0980*/  ISETP.GE.OR P1, PT, R26, UR7, P0 ;  /* 0x000000071a007c0c */ /* 0x000fe40008726670 */
[----:B------:R-:W-:Y:S02]  /*0990*/  ISETP.GE.OR P2, PT, R13, UR7, P0 ;  /* 0x000000070d007c0c */ /* 0x000fe40008746670 */
[----:B------:R-:W-:Y:S02]  /*09a0*/  ISETP.LT.OR P1, PT, R15, RZ, P1 ;  /* 0x000000ff0f00720c */ /* 0x000fe40000f21670 */
[----:B------:R-:W-:Y:S02]  /*09b0*/  ISETP.GE.OR P3, PT, R11, UR7, P0 ;  /* 0x000000070b007c0c */ /* 0x000fe40008766670 */
[----:B------:R-:W-:Y:S02]  /*09c0*/  ISETP.LT.OR P2, PT, R17, RZ, P2 ;  /* 0x000000ff1100720c */ /* 0x000fe40001741670 */
[----:B------:R-:W-:-:S02]  /*09d0*/  ISETP.LT.OR P3, PT, R18, RZ, P3 ;  /* 0x000000ff1200720c */ /* 0x000fc40001f61670 */
[C---:B------:R-:W-:Y:S02]  /*09e0*/  LOP3.LUT R15, R28.reuse, R7, RZ, 0xfc, !PT ;  /* 0x000000071c0f7212 */ /* 0x040fe400078efcff */
[----:B------:R-:W-:-:S03]  /*09f0*/  ISETP.GE.OR P0, PT, R28, UR7, P0 ;  /* 0x000000071c007c0c */ /* 0x000fc60008706670 */
[----:B------:R-:W0:Y:S01]  /*0a00*/  @!P1 LDC.64 R24, c[0x0][0x380] ;  /* 0x0000e000ff189b82 */ /* 0x000e220000000a00 */
[----:B------:R-:W-:Y:S01]  /*0a10*/  ISETP.LT.OR P0, PT, R15, RZ, P0 ;  /* 0x000000ff0f00720c */ /* 0x000fe20000701670 */
[--C-:B------:R-:W-:Y:S02]  /*0a20*/  @!P1 IMAD R15, R26, UR6, R7.reuse ;  /* 0x000000061a0f9c24 */ /* 0x100fe4000f8e0207 */
[--C-:B------:R-:W-:Y:S02]  /*0a30*/  @!P2 IMAD R13, R13, UR6, R7.reuse ;  /* 0x000000060d0dac24 */ /* 0x100fe4000f8e0207 */
[----:B------:R-:W-:Y:S02]  /*0a40*/  @!P3 IMAD R11, R11, UR6, R7 ;  /* 0x000000060b0bbc24 */ /* 0x000fe4000f8e0207 */
[----:B------:R-:W1:Y:S08]  /*0a50*/  @!P2 LDC.64 R22, c[0x0][0x380] ;  /* 0x0000e000ff16ab82 */ /* 0x000e700000000a00 */
[----:B------:R-:W2:Y:S08]  /*0a60*/  @!P3 LDC.64 R20, c[0x0][0x380] ;  /* 0x0000e000ff14bb82 */ /* 0x000eb00000000a00 */
[----:B------:R-:W3:Y:S01]  /*0a70*/  @!P0 LDC.64 R18, c[0x0][0x380] ;  /* 0x0000e000ff128b82 */ /* 0x000ee20000000a00 */
[----:B0-----:R-:W-:-:S06]  /*0a80*/  @!P1 IMAD.WIDE R24, R15, 0x4, R24 ;  /* 0x000000040f189825 */ /* 0x001fcc00078e0218 */
[----:B------:R-:W4:Y:S01]  /*0a90*/  @!P1 LDG.E R25, desc[UR4][R24.64] ;  /* 0x0000000418199981 */ /* 0x000f22000c1e1900 */
[----:B-1----:R-:W-:-:S06]  /*0aa0*/  @!P2 IMAD.WIDE R22, R13, 0x4, R22 ;  /* 0x000000040d16a825 */ /* 0x002fcc00078e0216 */
[----:B------:R-:W5:Y:S01]  /*0ab0*/  @!P2 LDG.E R23, desc[UR4][R22.64] ;  /* 0x000000041617a981 */ /* 0x000f62000c1e1900 */
[----:B--2---:R-:W-:-:S04]  /*0ac0*/  @!P3 IMAD.WIDE R20, R11, 0x4, R20 ;  /* 0x000000040b14b825 */ /* 0x004fc800078e0214 */
[----:B------:R-:W-:Y:S02]  /*0ad0*/  @!P0 IMAD R11, R28, UR6, R7 ;  /* 0x000000061c0b8c24 */ /* 0x000fe4000f8e0207 */
[----:B------:R-:W2:Y:S02]  /*0ae0*/  @!P3 LDG.E R21, desc[UR4][R20.64] ;  /* 0x000000041415b981 */ /* 0x000ea4000c1e1900 */
[----:B---3--:R-:W-:-:S06]  /*0af0*/  @!P0 IMAD.WIDE R18, R11, 0x4, R18 ;  /* 0x000000040b128825 */ /* 0x008fcc00078e0212 */
[----:B------:R-:W3:Y:S01]  /*0b00*/  @!P0 LDG.E R19, desc[UR4][R18.64] ;  /* 0x0000000412138981 */ /* 0x000ee2000c1e1900 */
[----:B------:R-:W-:-:S04]  /*0b10*/  @!P1 VIADD R9, R9, 0x1 ;  /* 0x0000000109099836 */ /* 0x000fc80000000000 */
[----:B------:R-:W-:-:S05]  /*0b20*/  @!P2 VIADD R9, R9, 0x1 ;  /* 0x000000010909a836 */ /* 0x000fca0000000000 */
[----:B------:R-:W-:Y:S01]  /*0b30*/  @!P3 IADD3 R9, PT, PT, R9, 0x1, RZ ;  /* 0x000000010909b810 */ /* 0x000fe20007ffe0ff */
[----:B------:R-:W-:-:S04]  /*0b40*/  VIADD R26, R26, 0x4 ;  /* 0x000000041a1a7836 */ /* 0x000fc80000000000 */
[----:B------:R-:W-:Y:S02]  /*0b50*/  @!P0 VIADD R9, R9, 0x1 ;  /* 0x0000000109098836 */ /* 0x000fe40000000000 */
[----:B----4-:R-:W-:-:S04]  /*0b60*/  @!P1 FADD R4, R4, R25 ;  /* 0x0000001904049221 */ /* 0x010fc80000000000 */
[----:B-----5:R-:W-:-:S04]  /*0b70*/  @!P2 FADD R4, R4, R23 ;  /* 0x000000170404a221 */ /* 0x020fc80000000000 */
[----:B--2---:R-:W-:-:S04]  /*0b80*/  @!P3 FADD R4, R4, R21 ;  /* 0x000000150404b221 */ /* 0x004fc80000000000 */
[----:B---3--:R-:W-:-:S07]  /*0b90*/  @!P0 FADD R4, R4, R19 ;  /* 0x0000001304048221 */ /* 0x008fce0000000000 */
.L_x_7:
[----:B------:R-:W0:Y:S01]  /*0ba0*/  LDCU UR6, c[0x0][0x398] ;  /* 0x00007300ff0677ac */ /* 0x000e220008000800 */
[----:B------:R-:W1:Y:S01]  /*0bb0*/  LDC.64 R18, c[0x0][0x390] ;  /* 0x0000e400ff127b82 */ /* 0x000e620000000a00 */
[----:B0-----:R-:W-:Y:S01]  /*0bc0*/  ULOP3.LUT UP0, URZ, UR6, 0x1, URZ, 0xc0, !UPT ;  /* 0x0000000106ff7892 */ /* 0x001fe2000f80c0ff */
[----:B-1----:R-:W-:-:S08]  /*0bd0*/  ISETP.GE.AND P2, PT, R7, R18, PT ;  /* 0x000000120700720c */ /* 0x002fd00003f46270 */
[----:B------:R-:W-:Y:S05]  /*0be0*/  BRA.U !UP0, `(.L_x_8) ;  /* 0x0000000108587547 */ /* 0x000fea000b800000 */
[----:B------:R-:W0:Y:S01]  /*0bf0*/  LDCU.64 UR6, c[0x0][0x390] ;  /* 0x00007200ff0677ac */ /* 0x000e220008000a00 */
[C---:B------:R-:W-:Y:S01]  /*0c00*/  VIADD R24, R26.reuse, 0x1 ;  /* 0x000000011a187836 */ /* 0x040fe20000000000 */
[----:B------:R-:W-:-:S04]  /*0c10*/  LOP3.LUT R13, R26, R7, RZ, 0xfc, !PT ;  /* 0x000000071a0d7212 */ /* 0x000fc800078efcff */
[----:B------:R-:W-:Y:S02]  /*0c20*/  LOP3.LUT R11, R24, R7, RZ, 0xfc, !PT ;  /* 0x00000007180b7212 */ /* 0x000fe400078efcff */
[----:B0-----:R-:W-:-:S04]  /*0c30*/  ISETP.GE.AND P1, PT, R7, UR6, PT ;  /* 0x0000000607007c0c */ /* 0x001fc8000bf26270 */
[----:B------:R-:W-:Y:S02]  /*0c40*/  ISETP.GE.OR P0, PT, R26, UR7, P1 ;  /* 0x000000071a007c0c */ /* 0x000fe40008f06670 */
[----:B------:R-:W-:Y:S02]  /*0c50*/  ISETP.GE.OR P1, PT, R24, UR7, P1 ;  /* 0x0000000718007c0c */ /* 0x000fe40008f26670 */
[----:B------:R-:W-:Y:S02]  /*0c60*/  ISETP.LT.OR P0, PT, R13, RZ, P0 ;  /* 0x000000ff0d00720c */ /* 0x000fe40000701670 */
[----:B------:R-:W-:-:S11]  /*0c70*/  ISETP.LT.OR P1, PT, R11, RZ, P1 ;  /* 0x000000ff0b00720c */ /* 0x000fd60000f21670 */
[----:B------:R-:W0:Y:S01]  /*0c80*/  @!P0 LDC.64 R22, c[0x0][0x380] ;  /* 0x0000e000ff168b82 */ /* 0x000e220000000a00 */
[--C-:B------:R-:W-:Y:S02]  /*0c90*/  @!P0 IMAD R13, R26, UR6, R7.reuse ;  /* 0x000000061a0d8c24 */ /* 0x100fe4000f8e0207 */
[----:B------:R-:W-:-:S05]  /*0ca0*/  @!P1 IMAD R11, R24, UR6, R7 ;  /* 0x00000006180b9c24 */ /* 0x000fca000f8e0207 */
[----:B------:R-:W1:Y:S01]  /*0cb0*/  @!P1 LDC.64 R20, c[0x0][0x380] ;  /* 0x0000e000ff149b82 */ /* 0x000e620000000a00 */
[----:B0-----:R-:W-:-:S06]  /*0cc0*/  @!P0 IMAD.WIDE R22, R13, 0x4, R22 ;  /* 0x000000040d168825 */ /* 0x001fcc00078e0216 */
[----:B------:R-:W2:Y:S01]  /*0cd0*/  @!P0 LDG.E R23, desc[UR4][R22.64] ;  /* 0x0000000416178981 */ /* 0x000ea2000c1e1900 */
[----:B-1----:R-:W-:-:S06]  /*0ce0*/  @!P1 IMAD.WIDE R20, R11, 0x4, R20 ;  /* 0x000000040b149825 */ /* 0x002fcc00078e0214 */
[----:B------:R-:W3:Y:S01]  /*0cf0*/  @!P1 LDG.E R21, desc[UR4][R20.64] ;  /* 0x0000000414159981 */ /* 0x000ee2000c1e1900 */
[----:B------:R-:W-:Y:S01]  /*0d00*/  @!P0 IADD3 R9, PT, PT, R9, 0x1, RZ ;  /* 0x0000000109098810 */ /* 0x000fe20007ffe0ff */
[----:B------:R-:W-:-:S04]  /*0d10*/  VIADD R26, R26, 0x2 ;  /* 0x000000021a1a7836 */ /* 0x000fc80000000000 */
[----:B------:R-:W-:Y:S02]  /*0d20*/  @!P1 VIADD R9, R9, 0x1 ;  /* 0x0000000109099836 */ /* 0x000fe40000000000 */
[----:B--2---:R-:W-:-:S04]  /*0d30*/  @!P0 FADD R4, R4, R23 ;  /* 0x0000001704048221 */ /* 0x004fc80000000000 */
[----:B---3--:R-:W-:-:S07]  /*0d40*/  @!P1 FADD R4, R4, R21 ;  /* 0x0000001504049221 */ /* 0x008fce0000000000 */
.L_x_8:
[C---:B------:R-:W-:Y:S02]  /*0d50*/  ISETP.GE.OR P0, PT, R26.reuse, R19, P2 ;  /* 0x000000131a00720c */ /* 0x040fe40001706670 */
[----:B------:R-:W-:-:S04]  /*0d60*/  LOP3.LUT R11, R26, R7, RZ, 0xfc, !PT ;  /* 0x000000071a0b7212 */ /* 0x000fc800078efcff */
[----:B------:R-:W-:-:S13]  /*0d70*/  ISETP.LT.OR P0, PT, R11, RZ, P0 ;  /* 0x000000ff0b00720c */ /* 0x000fda0000701670 */
[----:B------:R-:W-:Y:S05]  /*0d80*/  @P0 BRA `(.L_x_4) ;  /* 0x0000000000180947 */ /* 0x000fea0003800000 */
[----:B------:R-:W0:Y:S01]  /*0d90*/  LDC.64 R20, c[0x0][0x380] ;  /* 0x0000e000ff147b82 */ /* 0x000e220000000a00 */
[----:B------:R-:W-:-:S04]  /*0da0*/  IMAD R11, R26, R18, R7 ;  /* 0x000000121a0b7224 */ /* 0x000fc800078e0207 */
[----:B0-----:R-:W-:-:S06]  /*0db0*/  IMAD.WIDE R20, R11, 0x4, R20 ;  /* 0x000000040b147825 */ /* 0x001fcc00078e0214 */
[----:B------:R-:W2:Y:S01]  /*0dc0*/  LDG.E R21, desc[UR4][R20.64] ;  /* 0x0000000414157981 */ /* 0x000ea2000c1e1900 */
[----:B------:R-:W-:Y:S02]  /*0dd0*/  VIADD R9, R9, 0x1 ;  /* 0x0000000109097836 */ /* 0x000fe40000000000 */
[----:B--2---:R-:W-:-:S07]  /*0de0*/  FADD R4, R4, R21 ;  /* 0x0000001504047221 */ /* 0x004fce0000000000 */
.L_x_4:
[----:B------:R-:W-:Y:S05]  /*0df0*/  BSYNC.RECONVERGENT B2 ;  /* 0x0000000000027941 */ /* 0x000fea0003800200 */
.L_x_3:
[C---:B------:R-:W-:Y:S02]  /*0e00*/  ISETP.NE.AND P0, PT, R7.reuse, R2, PT ;  /* 0x000000020700720c */ /* 0x040fe40003f05270 */
[----:B------:R-:W-:-:S11]  /*0e10*/  IADD3 R7, PT, PT, R7, 0x1, RZ ;  /* 0x0000000107077810 */ /* 0x000fd60007ffe0ff */
[----:B------:R-:W-:Y:S05]  /*0e20*/  @P0 BRA `(.L_x_9) ;  /* 0xfffffff000fc0947 */ /* 0x000fea000383ffff */
[----:B------:R-:W-:Y:S05]  /*0e30*/  BSYNC.RECONVERGENT B1 ;  /* 0x0000000000017941 */ /* 0x000fea0003800200 */
.L_x_2:
[----:B------:R-:W-:-:S07]  /*0e40*/  I2FP.F32.S32 R9, R9 ;  /* 0x0000000900097245 */ /* 0x000fce0000201400 */
.L_x_1:
[----:B------:R-:W-:Y:S05]  /*0e50*/  BSYNC.RECONVERGENT B0 ;  /* 0x0000000000007941 */ /* 0x000fea0003800200 */
.L_x_0:
[----:B------:R-:W0:Y:S01]  /*0e60*/  MUFU.RCP R2, R9 ;  /* 0x0000000900027308 */ /* 0x000e220000001000 */
[----:B------:R-:W1:Y:S01]  /*0e70*/  LDCU UR6, c[0x0][0x390] ;  /* 0x00007200ff0677ac */ /* 0x000e620008000800 */
[----:B------:R-:W-:Y:S06]  /*0e80*/  BSSY.RECONVERGENT B0, `(.L_x_10) ;  /* 0x000000d000007945 */ /* 0x000fec0003800200 */
[----:B------:R-:W2:Y:S01]  /*0e90*/  FCHK P0, R4, R9 ;  /* 0x0000000904007302 */ /* 0x000ea20000000000 */
[----:B0-----:R-:W-:-:S04]  /*0ea0*/  FFMA R5, R2, -R9, 1 ;  /* 0x3f80000002057423 */ /* 0x001fc80000000809 */
[----:B------:R-:W-:Y:S01]  /*0eb0*/  FFMA R5, R2, R5, R2 ;  /* 0x0000000502057223 */ /* 0x000fe20000000002 */
[----:B-1----:R-:W-:-:S03]  /*0ec0*/  IMAD R2, R0, UR6, R3 ;  /* 0x0000000600027c24 */ /* 0x002fc6000f8e0203 */
[----:B------:R-:W-:-:S04]  /*0ed0*/  FFMA R7, R5, R4, RZ ;  /* 0x0000000405077223 */ /* 0x000fc800000000ff */
[----:B------:R-:W-:-:S04]  /*0ee0*/  FFMA R6, R7, -R9, R4 ;  /* 0x8000000907067223 */ /* 0x000fc80000000004 */
[----:B------:R-:W-:Y:S01]  /*0ef0*/  FFMA R7, R5, R6, R7 ;  /* 0x0000000605077223 */ /* 0x000fe20000000007 */
[----:B--2---:R-:W-:Y:S06]  /*0f00*/  @!P0 BRA `(.L_x_11) ;  /* 0x0000000000108947 */ /* 0x004fec0003800000 */
[----:B------:R-:W-:Y:S01]  /*0f10*/  IMAD.MOV.U32 R3, RZ, RZ, R9 ;  /* 0x000000ffff037224 */ /* 0x000fe200078e0009 */
[----:B------:R-:W-:-:S07]  /*0f20*/  MOV R6, 0xf40 ;  /* 0x00000f4000067802 */ /* 0x000fce0000000f00 */
[----:B------:R-:W-:Y:S05]  /*0f30*/  CALL.REL.NOINC `($__internal_0_$__cuda_sm3x_div_rn_noftz_f32_slowpath) ;  /* 0x0000000000187944 */ /* 0x000fea0003c00000 */
[----:B------:R-:W-:-:S07]  /*0f40*/  IMAD.MOV.U32 R7, RZ, RZ, R0 ;  /* 0x000000ffff077224 */ /* 0x000fce00078e0000 */
.L_x_11:
[----:B------:R-:W-:Y:S05]  /*0f50*/  BSYNC.RECONVERGENT B0 ;  /* 0x0000000000007941 */ /* 0x000fea0003800200 */
.L_x_10:
[----:B------:R-:W0:Y:S02]  /*0f60*/  LDC.64 R4, c[0x0][0x388] ;  /* 0x0000e200ff047b82 */ /* 0x000e240000000a00 */
[----:B0-----:R-:W-:-:S05]  /*0f70*/  IMAD.WIDE R2, R2, 0x4, R4 ;  /* 0x0000000402027825 */ /* 0x001fca00078e0204 */
[----:B------:R-:W-:Y:S01]  /*0f80*/  STG.E desc[UR4][R2.64], R7 ;  /* 0x0000000702007986 */ /* 0x000fe2000c101904 */
[----:B------:R-:W-:Y:S05]  /*0f90*/  EXIT ;  /* 0x000000000000794d */ /* 0x000fea0003800000 */
        .weak           $__internal_0_$__cuda_sm3x_div_rn_noftz_f32_slowpath
        .type           $__internal_0_$__cuda_sm3x_div_rn_noftz_f32_slowpath,@function
        .size           $__internal_0_$__cuda_sm3x_div_rn_noftz_f32_slowpath,(.L_x_24 - $__internal_0_$__cuda_sm3x_div_rn_noftz_f32_slowpath)
$__internal_0_$__cuda_sm3x_div_rn_noftz_f32_slowpath:
[----:B------:R-:W-:Y:S01]  /*0fa0*/  SHF.R.U32.HI R5, RZ, 0x17, R3 ;  /* 0x00000017ff057819 */ /* 0x000fe20000011603 */
[----:B------:R-:W-:Y:S01]  /*0fb0*/  BSSY.RECONVERGENT B1, `(.L_x_12) ;  /* 0x0000062000017945 */ /* 0x000fe20003800200 */
[----:B------:R-:W-:Y:S02]  /*0fc0*/  SHF.R.U32.HI R0, RZ, 0x17, R4 ;  /* 0x00000017ff007819 */ /* 0x000fe40000011604 */
[----:B------:R-:W-:Y:S02]  /*0fd0*/  LOP3.LUT R12, R5, 0xff, RZ, 0xc0, !PT ;  /* 0x000000ff050c7812 */ /* 0x000fe400078ec0ff */
[----:B------:R-:W-:-:S03]  /*0fe0*/  LOP3.LUT R10, R0, 0xff, RZ, 0xc0, !PT ;  /* 0x000000ff000a7812 */ /* 0x000fc600078ec0ff */
[----:B------:R-:W-:Y:S01]  /*0ff0*/  VIADD R7, R12, 0xffffffff ;  /* 0xffffffff0c077836 */ /* 0x000fe20000000000 */
[----:B------:R-:W-:-:S04]  /*1000*/  IADD3 R0, PT, PT, R10, -0x1, RZ ;  /* 0xffffffff0a007810 */ /* 0x000fc80007ffe0ff */
[----:B------:R-:W-:-:S04]  /*1010*/  ISETP.GT.U32.AND P0, PT, R7, 0xfd, PT ;  /* 0x000000fd0700780c */ /* 0x000fc80003f04070 */
[----:B------:R-:W-:-:S13]  /*1020*/  ISETP.GT.U32.OR P0, PT, R0, 0xfd, P0 ;  /* 0x000000fd0000780c */ /* 0x000fda0000704470 */
[----:B------:R-:W-:Y:S01]  /*1030*/  @!P0 IMAD.MOV.U32 R5, RZ, RZ, RZ ;  /* 0x000000ffff058224 */ /* 0x000fe200078e00ff */
[----:B------:R-:W-:Y:S06]  /*1040*/  @!P0 BRA `(.L_x_13) ;  /* 0x00000000005c8947 */ /* 0x000fec0003800000 */
[----:B------:R-:W-:Y:S02]  /*1050*/  FSETP.GTU.FTZ.AND P0, PT, |R4|, +INF , PT ;  /* 0x7f8000000400780b */ /* 0x000fe40003f1c200 */
[----:B------:R-:W-:-:S04]  /*1060*/  FSETP.GTU.FTZ.AND P1, PT, |R3|, +INF , PT ;  /* 0x7f8000000300780b */ /* 0x000fc80003f3c200 */
[----:B------:R-:W-:-:S13]  /*1070*/  PLOP3.LUT P0, PT, P0, P1, PT, 0xf8, 0x8f ;  /* 0x00000000008f781c */ /* 0x000fda0000703f70 */
[----:B------:R-:W-:Y:S05]  /*1080*/  @P0 BRA `(.L_x_14) ;  /* 0x00000004004c0947 */ /* 0x000fea0003800000 */
[----:B------:R-:W-:-:S13]  /*1090*/  LOP3.LUT P0, RZ, R3, 0x7fffffff, R4, 0xc8, !PT ;  /* 0x7fffffff03ff7812 */ /* 0x000fda000780c804 */
[----:B------:R-:W-:Y:S05]  /*10a0*/  @!P0 BRA `(.L_x_15) ;  /* 0x00000004003c8947 */ /* 0x000fea0003800000 */
[C---:B------:R-:W-:Y:S02]  /*10b0*/  FSETP.NEU.FTZ.AND P0, PT, |R4|.reuse, +INF , PT ;  /* 0x7f8000000400780b */ /* 0x040fe40003f1d200 */
[----:B------:R-:W-:Y:S02]  /*10c0*/  FSETP.NEU.FTZ.AND P2, PT, |R3|, +INF , PT ;  /* 0x7f8000000300780b */ /* 0x000fe40003f5d200 */
[----:B------:R-:W-:-:S11]  /*10d0*/  FSETP.NEU.FTZ.AND P1, PT, |R4|, +INF , PT ;  /* 0x7f8000000400780b */ /* 0x000fd60003f3d200 */
[----:B------:R-:W-:Y:S05]  /*10e0*/  @!P2 BRA !P0, `(.L_x_15) ;  /* 0x00000004002ca947 */ /* 0x000fea0004000000 */
[----:B------:R-:W-:-:S04]  /*10f0*/  LOP3.LUT P0, RZ, R4, 0x7fffffff, RZ, 0xc0, !PT ;  /* 0x7fffffff04ff7812 */ /* 0x000fc8000780c0ff */
[----:B------:R-:W-:-:S13]  /*1100*/  PLOP3.LUT P0, PT, P2, P0, PT, 0x2f, 0xf2 ;  /* 0x0000000000f2781c */ /* 0x000fda0001700577 */
[----:B------:R-:W-:Y:S05]  /*1110*/  @P0 BRA `(.L_x_16) ;  /* 0x0000000400180947 */ /* 0x000fea0003800000 */
[----:B------:R-:W-:-:S04]  /*1120*/  LOP3.LUT P0, RZ, R3, 0x7fffffff, RZ, 0xc0, !PT ;  /* 0x7fffffff03ff7812 */ /* 0x000fc8000780c0ff */
[----:B------:R-:W-:-:S13]  /*1130*/  PLOP3.LUT P0, PT, P1, P0, PT, 0x2f, 0xf2 ;  /* 0x0000000000f2781c */ /* 0x000fda0000f00577 */
[----:B------:R-:W-:Y:S05]  /*1140*/  @P0 BRA `(.L_x_17) ;  /* 0x0000000400000947 */ /* 0x000fea0003800000 */
[----:B------:R-:W-:Y:S02]  /*1150*/  ISETP.GE.AND P0, PT, R0, RZ, PT ;  /* 0x000000ff0000720c */ /* 0x000fe40003f06270 */
[----:B------:R-:W-:-:S11]  /*1160*/  ISETP.GE.AND P1, PT, R7, RZ, PT ;  /* 0x000000ff0700720c */ /* 0x000fd60003f26270 */
[----:B------:R-:W-:Y:S02]  /*1170*/  @P0 IMAD.MOV.U32 R5, RZ, RZ, RZ ;  /* 0x000000ffff050224 */ /* 0x000fe400078e00ff */
[----:B------:R-:W-:Y:S01]  /*1180*/  @!P0 FFMA R4, R4, 1.84467440737095516160e+19, RZ ;  /* 0x5f80000004048823 */ /* 0x000fe200000000ff */
[----:B------:R-:W-:Y:S02]  /*1190*/  @!P0 IMAD.MOV.U32 R5, RZ, RZ, -0x40 ;  /* 0xffffffc0ff058424 */ /* 0x000fe400078e00ff */
[----:B------:R-:W-:-:S03]  /*11a0*/  @!P1 FFMA R3, R3, 1.84467440737095516160e+19, RZ ;  /* 0x5f80000003039823 */ /* 0x000fc600000000ff */
[----:B------:R-:W-:-:S07]  /*11b0*/  @!P1 IADD3 R5, PT, PT, R5, 0x40, RZ ;  /* 0x0000004005059810 */ /* 0x000fce0007ffe0ff */
.L_x_13:
[----:B------:R-:W-:Y:S01]  /*11c0*/  LEA R0, R12, 0xc0800000, 0x17 ;  /* 0xc08000000c007811 */ /* 0x000fe200078eb8ff */
[----:B------:R-:W-:Y:S04]  /*11d0*/  BSSY.RECONVERGENT B2, `(.L_x_18) ;  /* 0x0000036000027945 */ /* 0x000fe80003800200 */
[----:B------:R-:W-:Y:S02]  /*11e0*/  IMAD.IADD R7, R3, 0x1, -R0 ;  /* 0x0000000103077824 */ /* 0x000fe400078e0a00 */
[----:B------:R-:W-:Y:S02]  /*11f0*/  VIADD R3, R10, 0xffffff81 ;  /* 0xffffff810a037836 */ /* 0x000fe40000000000 */
[----:B------:R-:W0:Y:S01]  /*1200*/  MUFU.RCP R8, R7 ;  /* 0x0000000700087308 */ /* 0x000e220000001000 */
[----:B------:R-:W-:Y:S01]  /*1210*/  FADD.FTZ R9, -R7, -RZ ;  /* 0x800000ff07097221 */ /* 0x000fe20000010100 */
[----:B------:R-:W-:-:S03]  /*1220*/  IMAD R0, R3, -0x800000, R4 ;  /* 0xff80000003007824 */ /* 0x000fc600078e0204 */
[----:B0-----:R-:W-:-:S04]  /*1230*/  FFMA R11, R8, R9, 1 ;  /* 0x3f800000080b7423 */ /* 0x001fc80000000009 */
[----:B------:R-:W-:-:S04]  /*1240*/  FFMA R13, R8, R11, R8 ;  /* 0x0000000b080d7223 */ /* 0x000fc80000000008 */
[----:B------:R-:W-:-:S04]  /*1250*/  FFMA R4, R0, R13, RZ ;  /* 0x0000000d00047223 */ /* 0x000fc800000000ff */
[----:B------:R-:W-:-:S04]  /*1260*/  FFMA R11, R9, R4, R0 ;  /* 0x00000004090b7223 */ /* 0x000fc80000000000 */
[----:B------:R-:W-:Y:S01]  /*1270*/  FFMA R8, R13, R11, R4 ;  /* 0x0000000b0d087223 */ /* 0x000fe20000000004 */
[----:B------:R-:W-:-:S03]  /*1280*/  IADD3 R4, PT, PT, R3, 0x7f, -R12 ;  /* 0x0000007f03047810 */ /* 0x000fc60007ffe80c */
[----:B------:R-:W-:Y:S01]  /*1290*/  FFMA R9, R9, R8, R0 ;  /* 0x0000000809097223 */ /* 0x000fe20000000000 */
[----:B------:R-:W-:-:S03]  /*12a0*/  IADD3 R4, PT, PT, R4, R5, RZ ;  /* 0x0000000504047210 */ /* 0x000fc60007ffe0ff */
[----:B------:R-:W-:-:S05]  /*12b0*/  FFMA R0, R13, R9, R8 ;  /* 0x000000090d007223 */ /* 0x000fca0000000008 */
[----:B------:R-:W-:-:S04]  /*12c0*/  SHF.R.U32.HI R3, RZ, 0x17, R0 ;  /* 0x00000017ff037819 */ /* 0x000fc80000011600 */
[----:B------:R-:W-:-:S05]  /*12d0*/  LOP3.LUT R3, R3, 0xff, RZ, 0xc0, !PT ;  /* 0x000000ff03037812 */ /* 0x000fca00078ec0ff */
[----:B------:R-:W-:-:S04]  /*12e0*/  IMAD.IADD R7, R3, 0x1, R4 ;  /* 0x0000000103077824 */ /* 0x000fc800078e0204 */
[----:B------:R-:W-:-:S05]  /*12f0*/  VIADD R3, R7, 0xffffffff ;  /* 0xffffffff07037836 */ /* 0x000fca0000000000 */
[----:B------:R-:W-:-:S13]  /*1300*/  ISETP.GE.U32.AND P0, PT, R3, 0xfe, PT ;  /* 0x000000fe0300780c */ /* 0x000fda0003f06070 */
[----:B------:R-:W-:Y:S05]  /*1310*/  @!P0 BRA `(.L_x_19) ;  /* 0x0000000000808947 */ /* 0x000fea0003800000 */
[----:B------:R-:W-:-:S13]  /*1320*/  ISETP.GT.AND P0, PT, R7, 0xfe, PT ;  /* 0x000000fe0700780c */ /* 0x000fda0003f04270 */
[----:B------:R-:W-:Y:S05]  /*1330*/  @P0 BRA `(.L_x_20) ;  /* 0x00000000006c0947 */ /* 0x000fea0003800000 */
[----:B------:R-:W-:-:S13]  /*1340*/  ISETP.GE.AND P0, PT, R7, 0x1, PT ;  /* 0x000000010700780c */ /* 0x000fda0003f06270 */
[----:B------:R-:W-:Y:S05]  /*1350*/  @P0 BRA `(.L_x_21) ;  /* 0x0000000000740947 */ /* 0x000fea0003800000 */
[----:B------:R-:W-:Y:S02]  /*1360*/  ISETP.GE.AND P0, PT, R7, -0x18, PT ;  /* 0xffffffe80700780c */ /* 0x000fe40003f06270 */
[----:B------:R-:W-:-:S11]  /*1370*/  LOP3.LUT R0, R0, 0x80000000, RZ, 0xc0, !PT ;  /* 0x8000000000007812 */ /* 0x000fd600078ec0ff */
[----:B------:R-:W-:Y:S05]  /*1380*/  @!P0 BRA `(.L_x_21) ;  /* 0x0000000000688947 */ /* 0x000fea0003800000 */
[CCC-:B------:R-:W-:Y:S01]  /*1390*/  FFMA.RZ R3, R13.reuse, R9.reuse, R8.reuse ;  /* 0x000000090d037223 */ /* 0x1c0fe2000000c008 */
[-CC-:B------:R-:W-:Y:S01]  /*13a0*/  FFMA.RM R4, R13, R9.reuse, R8.reuse ;  /* 0x000000090d047223 */ /* 0x180fe20000004008 */
[C---:B------:R-:W-:Y:S02]  /*13b0*/  ISETP.NE.AND P2, PT, R7.reuse, RZ, PT ;  /* 0x000000ff0700720c */ /* 0x040fe40003f45270 */
[----:B------:R-:W-:Y:S02]  /*13c0*/  ISETP.NE.AND P1, PT, R7, RZ, PT ;  /* 0x000000ff0700720c */ /* 0x000fe40003f25270 */
[----:B------:R-:W-:Y:S01]  /*13d0*/  LOP3.LUT R5, R3, 0x7fffff, RZ, 0xc0, !PT ;  /* 0x007fffff03057812 */ /* 0x000fe200078ec0ff */
[----:B------:R-:W-:Y:S01]  /*13e0*/  FFMA.RP R3, R13, R9, R8 ;  /* 0x000000090d037223 */ /* 0x000fe20000008008 */
[----:B------:R-:W-:Y:S01]  /*13f0*/  IADD3 R8, PT, PT, R7, 0x20, RZ ;  /* 0x0000002007087810 */ /* 0x000fe20007ffe0ff */
[----:B------:R-:W-:Y:S01]  /*1400*/  IMAD.MOV R7, RZ, RZ, -R7 ;  /* 0x000000ffff077224 */ /* 0x000fe200078e0a07 */
[----:B------:R-:W-:-:S02]  /*1410*/  LOP3.LUT R5, R5, 0x800000, RZ, 0xfc, !PT ;  /* 0x0080000005057812 */ /* 0x000fc400078efcff */
[----:B------:R-:W-:Y:S02]  /*1420*/  FSETP.NEU.FTZ.AND P0, PT, R3, R4, PT ;  /* 0x000000040300720b */ /* 0x000fe40003f1d000 */
[----:B------:R-:W-:Y:S02]  /*1430*/  SHF.L.U32 R8, R5, R8, RZ ;  /* 0x0000000805087219 */ /* 0x000fe400000006ff */
[----:B------:R-:W-:Y:S02]  /*1440*/  SEL R4, R7, RZ, P2 ;  /* 0x000000ff07047207 */ /* 0x000fe40001000000 */
[----:B------:R-:W-:Y:S02]  /*1450*/  ISETP.NE.AND P1, PT, R8, RZ, P1 ;  /* 0x000000ff0800720c */ /* 0x000fe40000f25270 */
[----:B------:R-:W-:Y:S02]  /*1460*/  SHF.R.U32.HI R4, RZ, R4, R5 ;  /* 0x00000004ff047219 */ /* 0x000fe40000011605 */
[----:B------:R-:W-:-:S02]  /*1470*/  PLOP3.LUT P0, PT, P0, P1, PT, 0xf8, 0x8f ;  /* 0x00000000008f781c */ /* 0x000fc40000703f70 */
[----:B------:R-:W-:Y:S02]  /*1480*/  SHF.R.U32.HI R8, RZ, 0x1, R4 ;  /* 0x00000001ff087819 */ /* 0x000fe40000011604 */
[----:B------:R-:W-:-:S04]  /*1490*/  SEL R3, RZ, 0x1, !P0 ;  /* 0x00000001ff037807 */ /* 0x000fc80004000000 */
[----:B------:R-:W-:-:S04]  /*14a0*/  LOP3.LUT R3, R3, 0x1, R8, 0xf8, !PT ;  /* 0x0000000103037812 */ /* 0x000fc800078ef808 */
[----:B------:R-:W-:-:S05]  /*14b0*/  LOP3.LUT R3, R3, R4, RZ, 0xc0, !PT ;  /* 0x0000000403037212 */ /* 0x000fca00078ec0ff */
[----:B------:R-:W-:-:S05]  /*14c0*/  IMAD.IADD R3, R8, 0x1, R3 ;  /* 0x0000000108037824 */ /* 0x000fca00078e0203 */
[----:B------:R-:W-:Y:S01]  /*14d0*/  LOP3.LUT R0, R3, R0, RZ, 0xfc, !PT ;  /* 0x0000000003007212 */ /* 0x000fe200078efcff */
[----:B------:R-:W-:Y:S06]  /*14e0*/  BRA `(.L_x_21) ;  /* 0x0000000000107947 */ /* 0x000fec0003800000 */
.L_x_20:
[----:B------:R-:W-:-:S04]  /*14f0*/  LOP3.LUT R0, R0, 0x80000000, RZ, 0xc0, !PT ;  /* 0x8000000000007812 */ /* 0x000fc800078ec0ff */
[----:B------:R-:W-:Y:S01]  /*1500*/  LOP3.LUT R0, R0, 0x7f800000, RZ, 0xfc, !PT ;  /* 0x7f80000000007812 */ /* 0x000fe200078efcff */
[----:B------:R-:W-:Y:S06]  /*1510*/  BRA `(.L_x_21) ;  /* 0x0000000000047947 */ /* 0x000fec0003800000 */
.L_x_19:
[----:B------:R-:W-:-:S07]  /*1520*/  LEA R0, R4, R0, 0x17 ;  /* 0x0000000004007211 */ /* 0x000fce00078eb8ff */
.L_x_21:
[----:B------:R-:W-:Y:S05]  /*1530*/  BSYNC.RECONVERGENT B2 ;  /* 0x0000000000027941 */ /* 0x000fea0003800200 */
.L_x_18:
[----:B------:R-:W-:Y:S05]  /*1540*/  BRA `(.L_x_22) ;  /* 0x0000000000207947 */ /* 0x000fea0003800000 */
.L_x_17:
[----:B------:R-:W-:-:S04]  /*1550*/  LOP3.LUT R0, R3, 0x80000000, R4, 0x48, !PT ;  /* 0x8000000003007812 */ /* 0x000fc800078e4804 */
[----:B------:R-:W-:Y:S01]  /*1560*/  LOP3.LUT R0, R0, 0x7f800000, RZ, 0xfc, !PT ;  /* 0x7f80000000007812 */ /* 0x000fe200078efcff */
[----:B------:R-:W-:Y:S06]  /*1570*/  BRA `(.L_x_22) ;  /* 0x0000000000147947 */ /* 0x000fec0003800000 */
.L_x_16:
[----:B------:R-:W-:Y:S01]  /*1580*/  LOP3.LUT R0, R3, 0x80000000, R4, 0x48, !PT ;  /* 0x8000000003007812 */ /* 0x000fe200078e4804 */
[----:B------:R-:W-:Y:S06]  /*1590*/  BRA `(.L_x_22) ;  /* 0x00000000000c7947 */ /* 0x000fec0003800000 */
.L_x_15:
[----:B------:R-:W0:Y:S01]  /*15a0*/  MUFU.RSQ R0, -QNAN ;  /* 0xffc0000000007908 */ /* 0x000e220000001400 */
[----:B------:R-:W-:Y:S05]  /*15b0*/  BRA `(.L_x_22) ;  /* 0x0000000000047947 */ /* 0x000fea0003800000 */
.L_x_14:
[----:B------:R-:W-:-:S07]  /*15c0*/  FADD.FTZ R0, R4, R3 ;  /* 0x0000000304007221 */ /* 0x000fce0000010000 */
.L_x_22:
[----:B------:R-:W-:Y:S05]  /*15d0*/  BSYNC.RECONVERGENT B1 ;  /* 0x0000000000017941 */ /* 0x000fea0003800200 */
.L_x_12:
[----:B------:R-:W-:-:S04]  /*15e0*/  IMAD.MOV.U32 R7, RZ, RZ, 0x0 ;  /* 0x00000000ff077424 */ /* 0x000fc800078e00ff */
[----:B0-----:R-:W-:Y:S05]  /*15f0*/  RET.REL.NODEC R6 `(_Z4blurPfS_iii) ;  /* 0xffffffe806807950 */ /* 0x001fea0003c3ffff */
.L_x_23:
[----:B------:R-:W-:-:S00]  /*1600*/  BRA `(.L_x_23) ;  /* 0xfffffffc00fc7947 */ /* 0x000fc0000383ffff */
[----:B------:R-:W-:-:S00]  /*1610*/  NOP ;  /* 0x0000000000007918 */ /* 0x000fc00000000000 */
        /* <DEDUP_REMOVED lines=14> */
.L_x_24:


//--------------------- .nv.shared.reserved.0     --------------------------
	.section	.nv.shared.reserved.0,"aw",@nobits
	.weak		__nv_reservedSMEM_offset_0_alias
	.size		__nv_reservedSMEM_offset_0_alias, 0, 64
	.other		__nv_reservedSMEM_offset_0_alias,@"STO_CUDA_RESERVED_SHARED STV_DEFAULT"
__nv_reservedSMEM_offset_0_alias:
	.zero		0
	.zero		64


//--------------------- .nv.constant0._Z4blurPfS_iii --------------------------
	.section	.nv.constant0._Z4blurPfS_iii,"a",@progbits
	.sectionflags	@""
	.align	4
.nv.constant0._Z4blurPfS_iii:
	.zero		924


//--------------------- SYMBOLS --------------------------

	.type		.nv.reservedSmem.offset0,@object
	.size		.nv.reservedSmem.offset0,0x4
